	.headerflags	@"EF_CUDA_TEXMODE_UNIFIED EF_CUDA_64BIT_ADDRESS EF_CUDA_ACCELERATORS EF_CUDA_SM90 EF_CUDA_VIRTUAL_SM(EF_CUDA_SM90)"
	.elftype	@"ET_EXEC"


//--------------------- .nv.info                  --------------------------
	.section	.nv.info,"",@"SHT_CUDA_INFO"
	.align	4


	//----- nvinfo : EIATTR_REGCOUNT
	.align		4
        /*0000*/ 	.byte	0x04, 0x2f
        /*0002*/ 	.short	(.L_3 - .L_2)
	.align		4
.L_2:
        /*0004*/ 	.word	index@(triton_poi_fused__native_batch_norm_legit_no_training_cat_relu_7)
        /*0008*/ 	.word	0x00000016


	//----- nvinfo : EIATTR_MIN_STACK_SIZE
	.align		4
.L_3:
        /*000c*/ 	.byte	0x04, 0x12
        /*000e*/ 	.short	(.L_5 - .L_4)
	.align		4
.L_4:
        /*0010*/ 	.word	index@(triton_poi_fused__native_batch_norm_legit_no_training_cat_relu_7)
        /*0014*/ 	.word	0x00000000


	//----- nvinfo : EIATTR_FRAME_SIZE
	.align		4
.L_5:
        /*0018*/ 	.byte	0x04, 0x11
        /*001a*/ 	.short	(.L_7 - .L_6)
	.align		4
.L_6:
        /*001c*/ 	.word	index@(triton_poi_fused__native_batch_norm_legit_no_training_cat_relu_7)
        /*0020*/ 	.word	0x00000000


	//----- nvinfo : EIATTR_MIN_STACK_SIZE
	.align		4
.L_7:
        /*0024*/ 	.byte	0x04, 0x12
        /*0026*/ 	.short	(.L_9 - .L_8)
	.align		4
.L_8:
        /*0028*/ 	.word	index@(triton_poi_fused__native_batch_norm_legit_no_training_cat_relu_7)
        /*002c*/ 	.word	0x00000000
.L_9:


//--------------------- .nv.info.triton_poi_fused__native_batch_norm_legit_no_training_cat_relu_7 --------------------------
	.section	.nv.info.triton_poi_fused__native_batch_norm_legit_no_training_cat_relu_7,"",@"SHT_CUDA_INFO"
	.sectionflags	@""
	.align	4


	//----- nvinfo : EIATTR_CUDA_API_VERSION
	.align		4
        /*0000*/ 	.byte	0x04, 0x37
        /*0002*/ 	.short	(.L_11 - .L_10)
.L_10:
        /*0004*/ 	.word	0x0000007c


	//----- nvinfo : EIATTR_KPARAM_INFO
	.align		4
.L_11:
        /*0008*/ 	.byte	0x04, 0x17
        /*000a*/ 	.short	(.L_13 - .L_12)
.L_12:
        /*000c*/ 	.word	0x00000000
        /*0010*/ 	.short	0x0008
        /*0012*/ 	.short	0x0040
        /*0014*/ 	.byte	0x00, 0xf0, 0x11, 0x00


	//----- nvinfo : EIATTR_KPARAM_INFO
	.align		4
.L_13:
        /*0018*/ 	.byte	0x04, 0x17
        /*001a*/ 	.short	(.L_15 - .L_14)
.L_14:
        /*001c*/ 	.word	0x00000000
        /*0020*/ 	.short	0x0007
        /*0022*/ 	.short	0x0038
        /*0024*/ 	.byte	0x00, 0xf4, 0x21, 0x00


	//----- nvinfo : EIATTR_KPARAM_INFO
	.align		4
.L_15:
        /*0028*/ 	.byte	0x04, 0x17
        /*002a*/ 	.short	(.L_17 - .L_16)
.L_16:
        /*002c*/ 	.word	0x00000000
        /*0030*/ 	.short	0x0006
        /*0032*/ 	.short	0x0030
        /*0034*/ 	.byte	0x00, 0xf4, 0x21, 0x00


	//----- nvinfo : EIATTR_KPARAM_INFO
	.align		4
.L_17:
        /*0038*/ 	.byte	0x04, 0x17
        /*003a*/ 	.short	(.L_19 - .L_18)
.L_18:
        /*003c*/ 	.word	0x00000000
        /*0040*/ 	.short	0x0005
        /*0042*/ 	.short	0x0028
        /*0044*/ 	.byte	0x00, 0xf4, 0x21, 0x00


	//----- nvinfo : EIATTR_KPARAM_INFO
	.align		4
.L_19:
        /*0048*/ 	.byte	0x04, 0x17
        /*004a*/ 	.short	(.L_21 - .L_20)
.L_20:
        /*004c*/ 	.word	0x00000000
        /*0050*/ 	.short	0x0004
        /*0052*/ 	.short	0x0020
        /*0054*/ 	.byte	0x00, 0xf4, 0x21, 0x00


	//----- nvinfo : EIATTR_KPARAM_INFO
	.align		4
.L_21:
        /*0058*/ 	.byte	0x04, 0x17
        /*005a*/ 	.short	(.L_23 - .L_22)
.L_22:
        /*005c*/ 	.word	0x00000000
        /*0060*/ 	.short	0x0003
        /*0062*/ 	.short	0x0018
        /*0064*/ 	.byte	0x00, 0xf4, 0x21, 0x00


	//----- nvinfo : EIATTR_KPARAM_INFO
	.align		4
.L_23:
        /*0068*/ 	.byte	0x04, 0x17
        /*006a*/ 	.short	(.L_25 - .L_24)
.L_24:
        /*006c*/ 	.word	0x00000000
        /*0070*/ 	.short	0x0002
        /*0072*/ 	.short	0x0010
        /*0074*/ 	.byte	0x00, 0xf4, 0x21, 0x00


	//----- nvinfo : EIATTR_KPARAM_INFO
	.align		4
.L_25:
        /*0078*/ 	.byte	0x04, 0x17
        /*007a*/ 	.short	(.L_27 - .L_26)
.L_26:
        /*007c*/ 	.word	0x00000000
        /*0080*/ 	.short	0x0001
        /*0082*/ 	.short	0x0008
        /*0084*/ 	.byte	0x00, 0xf4, 0x21, 0x00


	//----- nvinfo : EIATTR_KPARAM_INFO
	.align		4
.L_27:
        /*0088*/ 	.byte	0x04, 0x17
        /*008a*/ 	.short	(.L_29 - .L_28)
.L_28:
        /*008c*/ 	.word	0x00000000
        /*0090*/ 	.short	0x0000
        /*0092*/ 	.short	0x0000
        /*0094*/ 	.byte	0x00, 0xf4, 0x21, 0x00


	//----- nvinfo : EIATTR_SPARSE_MMA_MASK
	.align		4
.L_29:
        /*0098*/ 	.byte	0x03, 0x50
        /*009a*/ 	.short	0x0000


	//----- nvinfo : EIATTR_MAXREG_COUNT
	.align		4
        /*009c*/ 	.byte	0x03, 0x1b
        /*009e*/ 	.short	0x00ff


	//----- nvinfo : EIATTR_EXIT_INSTR_OFFSETS
	.align		4
        /*00a0*/ 	.byte	0x04, 0x1c
        /*00a2*/ 	.short	(.L_31 - .L_30)


	//   ....[0]....
.L_30:
        /*00a4*/ 	.word	0x00000540


	//----- nvinfo : EIATTR_REQNTID
	.align		4
.L_31:
        /*00a8*/ 	.byte	0x04, 0x10
        /*00aa*/ 	.short	(.L_33 - .L_32)
.L_32:
        /*00ac*/ 	.word	0x00000100
        /*00b0*/ 	.word	0x00000001
        /*00b4*/ 	.word	0x00000001


	//----- nvinfo : EIATTR_CBANK_PARAM_SIZE
	.align		4
.L_33:
        /*00b8*/ 	.byte	0x03, 0x19
        /*00ba*/ 	.short	0x0044


	//----- nvinfo : EIATTR_PARAM_CBANK
	.align		4
        /*00bc*/ 	.byte	0x04, 0x0a
        /*00be*/ 	.short	(.L_35 - .L_34)
	.align		4
.L_34:
        /*00c0*/ 	.word	index@(.nv.constant0.triton_poi_fused__native_batch_norm_legit_no_training_cat_relu_7)
        /*00c4*/ 	.short	0x0210
        /*00c6*/ 	.short	0x0044


	//----- nvinfo : EIATTR_SW_WAR
	.align		4
.L_35:
        /*00c8*/ 	.byte	0x04, 0x36
        /*00ca*/ 	.short	(.L_37 - .L_36)
.L_36:
        /*00cc*/ 	.word	0x00000008
.L_37:


//--------------------- .nv.callgraph             --------------------------
	.section	.nv.callgraph,"",@"SHT_CUDA_CALLGRAPH"
	.align	4
	.sectionentsize	8
	.align		4
        /*0000*/ 	.word	0x00000000
	.align		4
        /*0004*/ 	.word	0xffffffff
	.align		4
        /*0008*/ 	.word	0x00000000
	.align		4
        /*000c*/ 	.word	0xfffffffe
	.align		4
        /*0010*/ 	.word	0x00000000
	.align		4
        /*0014*/ 	.word	0xfffffffd
	.align		4
        /*0018*/ 	.word	0x00000000
	.align		4
        /*001c*/ 	.word	0xfffffffc


//--------------------- .nv.constant4             --------------------------
	.section	.nv.constant4,"a",@progbits
	.align	8
	.align		8
.nv.constant4:
        /*0000*/ 	.dword	_$_str
	.align		8
        /*0008*/ 	.dword	_$_str_$_2


//--------------------- .text.triton_poi_fused__native_batch_norm_legit_no_training_cat_relu_7 --------------------------
	.section	.text.triton_poi_fused__native_batch_norm_legit_no_training_cat_relu_7,"ax",@progbits
	.align	128
        .global         triton_poi_fused__native_batch_norm_legit_no_training_cat_relu_7
        .type           triton_poi_fused__native_batch_norm_legit_no_training_cat_relu_7,@function
        .size           triton_poi_fused__native_batch_norm_legit_no_training_cat_relu_7,(.L_x_1 - triton_poi_fused__native_batch_norm_legit_no_training_cat_relu_7)
        .other          triton_poi_fused__native_batch_norm_legit_no_training_cat_relu_7,@"STO_CUDA_ENTRY STV_DEFAULT"
triton_poi_fused__native_batch_norm_legit_no_training_cat_relu_7:
.text.triton_poi_fused__native_batch_norm_legit_no_training_cat_relu_7:
[----:B------:R-:W-:Y:S01]  /*0000*/  LDC R1, c[0x0][0x28] ;  /* 0x00000a00ff017b82 */ /* 0x000fe20000000800 */
[----:B------:R-:W1:Y:S07]  /*0010*/  S2R R0, SR_TID.X ;  /* 0x0000000000007919 */ /* 0x000e6e0000002100 */
[----:B------:R-:W2:Y:S01]  /*0020*/  LDC.64 R8, c[0x0][0x228] ;  /* 0x00008a00ff087b82 */ /* 0x000ea20000000a00 */
[----:B------:R-:W-:Y:S01]  /*0030*/  IMAD.MOV.U32 R4, RZ, RZ, RZ ;  /* 0x000000ffff047224 */ /* 0x000fe200078e00ff */
[----:B------:R-:W-:Y:S01]  /*0040*/  ULDC.64 UR4, c[0x0][0x208] ;  /* 0x0000820000047ab9 */ /* 0x000fe20000000a00 */
[----:B------:R-:W3:Y:S01]  /*0050*/  S2R R3, SR_CTAID.X ;  /* 0x0000000000037919 */ /* 0x000ee20000002500 */
[----:B------:R-:W-:-:S04]  /*0060*/  ULDC.64 UR6, c[0x0][0x218] ;  /* 0x0000860000067ab9 */ /* 0x000fc80000000a00 */
[----:B------:R-:W4:Y:S01]  /*0070*/  LDC.64 R14, c[0x0][0x230] ;  /* 0x00008c00ff0e7b82 */ /* 0x000f220000000a00 */
[----:B-1----:R-:W-:-:S05]  /*0080*/  IMAD.SHL.U32 R0, R0, 0x2, RZ ;  /* 0x0000000200007824 */ /* 0x002fca00078e00ff */
[----:B------:R-:W-:-:S05]  /*0090*/  LOP3.LUT R0, R0, 0x1fe, RZ, 0xc0, !PT ;  /* 0x000001fe00007812 */ /* 0x000fca00078ec0ff */
[----:B---3--:R-:W-:-:S05]  /*00a0*/  IMAD R3, R3, 0x200, R0 ;  /* 0x0000020003037824 */ /* 0x008fca00078e0200 */
[----:B------:R-:W-:-:S04]  /*00b0*/  SHF.R.S32.HI R2, RZ, 0x1f, R3 ;  /* 0x0000001fff027819 */ /* 0x000fc80000011403 */
[----:B------:R-:W-:-:S04]  /*00c0*/  LEA.HI R6, R2, R3, RZ, 0x8 ;  /* 0x0000000302067211 */ /* 0x000fc800078f40ff */
[----:B------:R-:W-:-:S05]  /*00d0*/  SHF.R.S32.HI R5, RZ, 0x8, R6 ;  /* 0x00000008ff057819 */ /* 0x000fca0000011406 */
[----:B------:R-:W-:-:S05]  /*00e0*/  IMAD.HI R0, R5, -0x6db6db6d, R4 ;  /* 0x9249249305007827 */ /* 0x000fca00078e0204 */
[----:B------:R-:W-:-:S04]  /*00f0*/  SHF.R.U32.HI R7, RZ, 0x1f, R0 ;  /* 0x0000001fff077819 */ /* 0x000fc80000011600 */
[----:B------:R-:W-:-:S05]  /*0100*/  LEA.HI.SX32 R7, R0, R7, 0x1a ;  /* 0x0000000700077211 */ /* 0x000fca00078fd2ff */
[----:B------:R-:W-:Y:S02]  /*0110*/  IMAD R0, R7, -0x70, R5 ;  /* 0xffffff9007007824 */ /* 0x000fe400078e0205 */
[----:B------:R-:W-:Y:S01]  /*0120*/  IMAD.MOV.U32 R2, RZ, RZ, RZ ;  /* 0x000000ffff027224 */ /* 0x000fe200078e00ff */
[----:B------:R-:W1:Y:S01]  /*0130*/  LDC.64 R4, c[0x0][0x210] ;  /* 0x00008400ff047b82 */ /* 0x000e620000000a00 */
[----:B--2---:R-:W-:-:S06]  /*0140*/  IMAD.WIDE R8, R0, 0x4, R8 ;  /* 0x0000000400087825 */ /* 0x004fcc00078e0208 */
[----:B------:R2:W3:Y:S01]  /*0150*/  LDG.E.EL R8, desc[UR4][R8.64] ;  /* 0x0000000408087981 */ /* 0x0004e2000c2e1900 */
[----:B------:R-:W-:-:S04]  /*0160*/  IMAD.HI R2, R3, -0x6db6db6d, R2 ;  /* 0x9249249303027827 */ /* 0x000fc800078e0202 */
[----:B------:R-:W-:Y:S01]  /*0170*/  IMAD.SHL.U32 R11, R0, 0x100, RZ ;  /* 0x00000100000b7824 */ /* 0x000fe200078e00ff */
[----:B------:R-:W-:-:S04]  /*0180*/  SHF.R.U32.HI R7, RZ, 0x1f, R2 ;  /* 0x0000001fff077819 */ /* 0x000fc80000011602 */
[----:B------:R-:W-:Y:S02]  /*0190*/  LEA.HI.SX32 R7, R2, R7, 0x12 ;  /* 0x0000000702077211 */ /* 0x000fe400078f92ff */
[----:B------:R-:W-:-:S03]  /*01a0*/  LOP3.LUT R2, R6, 0xffffff00, RZ, 0xc0, !PT ;  /* 0xffffff0006027812 */ /* 0x000fc600078ec0ff */
[----:B------:R-:W-:Y:S02]  /*01b0*/  IMAD R10, R7, 0xc00, RZ ;  /* 0x00000c00070a7824 */ /* 0x000fe400078e02ff */
[----:B------:R-:W-:Y:S02]  /*01c0*/  IMAD.IADD R2, R3, 0x1, -R2 ;  /* 0x0000000103027824 */ /* 0x000fe400078e0a02 */
[C---:B------:R-:W-:Y:S01]  /*01d0*/  IMAD R6, R7.reuse, -0x7000, R3 ;  /* 0xffff900007067824 */ /* 0x040fe200078e0203 */
[----:B--2---:R-:W-:Y:S02]  /*01e0*/  SHF.R.S32.HI R9, RZ, 0x1f, R10 ;  /* 0x0000001fff097819 */ /* 0x004fe4000001140a */
[----:B------:R-:W-:Y:S01]  /*01f0*/  SHF.R.S32.HI R12, RZ, 0x1f, R2 ;  /* 0x0000001fff0c7819 */ /* 0x000fe20000011402 */
[----:B------:R-:W-:Y:S01]  /*0200*/  IMAD R17, R7, 0x6400, R6 ;  /* 0x0000640007117824 */ /* 0x000fe200078e0206 */
[----:B------:R-:W-:Y:S02]  /*0210*/  IADD3 R19, P0, P1, R11, R2, R10 ;  /* 0x000000020b137210 */ /* 0x000fe4000791e00a */
[----:B------:R-:W-:Y:S01]  /*0220*/  SHF.R.S32.HI R2, RZ, 0x1f, R11 ;  /* 0x0000001fff027819 */ /* 0x000fe2000001140b */
[----:B-1----:R-:W-:Y:S01]  /*0230*/  IMAD.WIDE R16, R17, 0x4, R4 ;  /* 0x0000000411107825 */ /* 0x002fe200078e0204 */
[----:B------:R-:W1:Y:S01]  /*0240*/  LDC.64 R10, c[0x0][0x220] ;  /* 0x00008800ff0a7b82 */ /* 0x000e620000000a00 */
[----:B------:R-:W-:-:S02]  /*0250*/  LEA R18, P2, R19, UR6, 0x2 ;  /* 0x0000000613127c11 */ /* 0x000fc4000f8410ff */
[----:B------:R-:W-:Y:S02]  /*0260*/  CS2R R4, SRZ ;  /* 0x0000000000047805 */ /* 0x000fe4000001ff00 */
[----:B------:R-:W-:Y:S02]  /*0270*/  IADD3.X R2, R2, R12, R9, P0, P1 ;  /* 0x0000000c02027210 */ /* 0x000fe400007e2409 */
[C---:B------:R-:W-:Y:S02]  /*0280*/  ISETP.GE.AND P1, PT, R0.reuse, 0x64, PT ;  /* 0x000000640000780c */ /* 0x040fe40003f26270 */
[----:B------:R-:W-:Y:S01]  /*0290*/  ISETP.GT.AND P0, PT, R0, 0x63, PT ;  /* 0x000000630000780c */ /* 0x000fe20003f04270 */
[----:B------:R-:W2:Y:S01]  /*02a0*/  LDC.64 R12, c[0x0][0x238] ;  /* 0x00008e00ff0c7b82 */ /* 0x000ea20000000a00 */
[----:B------:R-:W-:Y:S02]  /*02b0*/  CS2R R6, SRZ ;  /* 0x0000000000067805 */ /* 0x000fe4000001ff00 */
[----:B------:R-:W-:-:S07]  /*02c0*/  LEA.HI.X R19, R19, UR7, R2, 0x2, P2 ;  /* 0x0000000713137c11 */ /* 0x000fce00090f1402 */
[----:B------:R-:W5:Y:S04]  /*02d0*/  @!P1 LDG.E.64 R4, desc[UR4][R16.64] ;  /* 0x0000000410049981 */ /* 0x000f68000c1e1b00 */
[----:B------:R-:W5:Y:S01]  /*02e0*/  @P0 LDG.E.64 R6, desc[UR4][R18.64+-0x19000] ;  /* 0xfe70000412060981 */ /* 0x000f62000c1e1b00 */
[----:B-1----:R-:W-:-:S05]  /*02f0*/  IMAD.WIDE R10, R0, 0x4, R10 ;  /* 0x00000004000a7825 */ /* 0x002fca00078e020a */
[----:B------:R1:W5:Y:S01]  /*0300*/  LDG.E.EL R2, desc[UR4][R10.64] ;  /* 0x000000040a027981 */ /* 0x000362000c2e1900 */
[----:B----4-:R-:W-:-:S04]  /*0310*/  IMAD.WIDE R14, R0, 0x4, R14 ;  /* 0x00000004000e7825 */ /* 0x010fc800078e020e */
[----:B--2---:R-:W-:Y:S02]  /*0320*/  IMAD.WIDE R12, R0, 0x4, R12 ;  /* 0x00000004000c7825 */ /* 0x004fe400078e020c */
[----:B------:R2:W4:Y:S01]  /*0330*/  LDG.E.EL R14, desc[UR4][R14.64] ;  /* 0x000000040e0e7981 */ /* 0x000522000c2e1900 */
[----:B-1----:R-:W1:Y:S03]  /*0340*/  LDC.64 R10, c[0x0][0x240] ;  /* 0x00009000ff0a7b82 */ /* 0x002e660000000a00 */
[----:B------:R-:W4:Y:S01]  /*0350*/  LDG.E.EL R13, desc[UR4][R12.64] ;  /* 0x000000040c0d7981 */ /* 0x000f22000c2e1900 */
[----:B-1----:R-:W-:-:S04]  /*0360*/  IMAD.WIDE R10, R3, 0x4, R10 ;  /* 0x00000004030a7825 */ /* 0x002fc800078e020a */
[----:B---3--:R-:W-:Y:S01]  /*0370*/  FADD R0, R8, 9.9999997473787516356e-06 ;  /* 0x3727c5ac08007421 */ /* 0x008fe20000000000 */
[----:B------:R-:W-:-:S03]  /*0380*/  IMAD.MOV.U32 R8, RZ, RZ, 0x3e800000 ;  /* 0x3e800000ff087424 */ /* 0x000fc600078e00ff */
[----:B------:R-:W1:Y:S02]  /*0390*/  MUFU.SQRT R16, R0 ;  /* 0x0000000000107308 */ /* 0x000e640000002000 */
[C---:B-1----:R-:W-:Y:S02]  /*03a0*/  FSETP.GT.AND P2, PT, R16.reuse, 8.50705917302346158658e+37, PT ;  /* 0x7e8000001000780b */ /* 0x042fe40003f44000 */
[----:B------:R-:W-:Y:S02]  /*03b0*/  FSETP.GEU.AND P3, PT, R16, 1.175494350822287508e-38, PT ;  /* 0x008000001000780b */ /* 0x000fe40003f6e000 */
[----:B--2---:R-:W-:Y:S02]  /*03c0*/  FSEL R15, R8, 1, P2 ;  /* 0x3f800000080f7808 */ /* 0x004fe40001000000 */
[----:B------:R-:W1:Y:S07]  /*03d0*/  LDC.64 R8, c[0x0][0x248] ;  /* 0x00009200ff087b82 */ /* 0x000e6e0000000a00 */
[----:B------:R-:W-:-:S02]  /*03e0*/  @P2 FMUL R16, R16, 0.25 ;  /* 0x3e80000010102820 */ /* 0x000fc40000400000 */
[----:B------:R-:W-:Y:S02]  /*03f0*/  @!P3 FMUL R15, R15, 16777216 ;  /* 0x4b8000000f0fb820 */ /* 0x000fe40000400000 */
[----:B------:R-:W-:-:S06]  /*0400*/  @!P3 FMUL R16, R16, 16777216 ;  /* 0x4b8000001010b820 */ /* 0x000fcc0000400000 */
[----:B------:R-:W2:Y:S01]  /*0410*/  MUFU.RCP R16, R16 ;  /* 0x0000001000107308 */ /* 0x000ea20000001000 */
[----:B-----5:R-:W-:Y:S02]  /*0420*/  SEL R4, R4, RZ, !P1 ;  /* 0x000000ff04047207 */ /* 0x020fe40004800000 */
[----:B------:R-:W-:Y:S01]  /*0430*/  SEL R5, R5, RZ, !P1 ;  /* 0x000000ff05057207 */ /* 0x000fe20004800000 */
[----:B-1----:R-:W-:Y:S01]  /*0440*/  IMAD.WIDE R8, R3, 0x4, R8 ;  /* 0x0000000403087825 */ /* 0x002fe200078e0208 */
[----:B------:R-:W-:Y:S02]  /*0450*/  @P1 SEL R4, R6, RZ, P0 ;  /* 0x000000ff06041207 */ /* 0x000fe40000000000 */
[----:B------:R-:W-:-:S03]  /*0460*/  @P1 SEL R5, R7, RZ, P0 ;  /* 0x000000ff07051207 */ /* 0x000fc60000000000 */
[----:B------:R-:W-:Y:S01]  /*0470*/  FADD R0, -R2, R4 ;  /* 0x0000000402007221 */ /* 0x000fe20000000100 */
[----:B--2---:R-:W-:Y:S01]  /*0480*/  FMUL R15, R16, R15 ;  /* 0x0000000f100f7220 */ /* 0x004fe20000400000 */
[----:B------:R-:W-:Y:S01]  /*0490*/  FADD R2, -R2, R5 ;  /* 0x0000000502027221 */ /* 0x000fe20000000100 */
[----:B------:R-:W-:Y:S02]  /*04a0*/  STG.E.64 desc[UR4][R10.64], R4 ;  /* 0x000000040a007986 */ /* 0x000fe4000c101b04 */
[-C--:B------:R-:W-:Y:S01]  /*04b0*/  FMUL R0, R0, R15.reuse ;  /* 0x0000000f00007220 */ /* 0x080fe20000400000 */
[----:B------:R-:W-:-:S03]  /*04c0*/  FMUL R2, R2, R15 ;  /* 0x0000000f02027220 */ /* 0x000fc60000400000 */
[C-C-:B----4-:R-:W-:Y:S01]  /*04d0*/  FFMA R0, R14.reuse, R0, R13.reuse ;  /* 0x000000000e007223 */ /* 0x150fe2000000000d */
[----:B------:R-:W-:-:S04]  /*04e0*/  FFMA R2, R14, R2, R13 ;  /* 0x000000020e027223 */ /* 0x000fc8000000000d */
[----:B------:R-:W-:Y:S02]  /*04f0*/  FSETP.GEU.AND P0, PT, R0, RZ, PT ;  /* 0x000000ff0000720b */ /* 0x000fe40003f0e000 */
[----:B------:R-:W-:Y:S02]  /*0500*/  FSETP.GEU.AND P1, PT, R2, RZ, PT ;  /* 0x000000ff0200720b */ /* 0x000fe40003f2e000 */
[----:B------:R-:W-:Y:S02]  /*0510*/  FSEL R6, R0, RZ, P0 ;  /* 0x000000ff00067208 */ /* 0x000fe40000000000 */
[----:B------:R-:W-:-:S05]  /*0520*/  FSEL R7, R2, RZ, P1 ;  /* 0x000000ff02077208 */ /* 0x000fca0000800000 */
[----:B------:R-:W-:Y:S01]  /*0530*/  STG.E.64 desc[UR4][R8.64], R6 ;  /* 0x0000000608007986 */ /* 0x000fe2000c101b04 */
[----:B------:R-:W-:Y:S05]  /*0540*/  EXIT ;  /* 0x000000000000794d */ /* 0x000fea0003800000 */
.L_x_0:
[----:B------:R-:W-:-:S00]  /*0550*/  BRA `(.L_x_0) ;  /* 0xfffffffc00fc7947 */ /* 0x000fc0000383ffff */
[----:B------:R-:W-:-:S00]  /*0560*/  NOP ;  /* 0x0000000000007918 */ /* 0x000fc00000000000 */
        /* <DEDUP_REMOVED lines=9> */
.L_x_1:


//--------------------- .nv.global.init           --------------------------
	.section	.nv.global.init,"aw",@progbits
.nv.global.init:
	.type		_$_str,@object
	.size		_$_str,(_$_str_$_2 - _$_str)
_$_str:
        /*0000*/ 	.byte	0x5f, 0x5f, 0x43, 0x55, 0x44, 0x41, 0x5f, 0x46, 0x54, 0x5a, 0x00
	.type		_$_str_$_2,@object
	.size		_$_str_$_2,(.L_1 - _$_str_$_2)
_$_str_$_2:
        /*000b*/ 	.byte	0x5f, 0x5f, 0x43, 0x55, 0x44, 0x41, 0x5f, 0x50, 0x52, 0x45, 0x43, 0x5f, 0x53, 0x51, 0x52, 0x54
        /*001b*/ 	.byte	0x00
.L_1:


//--------------------- .nv.constant0.triton_poi_fused__native_batch_norm_legit_no_training_cat_relu_7 --------------------------
	.section	.nv.constant0.triton_poi_fused__native_batch_norm_legit_no_training_cat_relu_7,"a",@progbits
	.sectionflags	@""
	.align	4
.nv.constant0.triton_poi_fused__native_batch_norm_legit_no_training_cat_relu_7:
	.zero		596
